//
// Generated by NVIDIA NVVM Compiler
//
// Compiler Build ID: CL-36424714
// Cuda compilation tools, release 13.0, V13.0.88
// Based on NVVM 20.0.0
//

.version 9.0
.target sm_100
.address_size 64

	// .globl	_Z20warp_reduce_launcherILj1024EEvPKfPfi
// _ZZ20warp_reduce_launcherILj1024EEvPKfPfiE7warpSum has been demoted

.visible .entry _Z20warp_reduce_launcherILj1024EEvPKfPfi(
	.param .u64 .ptr .align 1 _Z20warp_reduce_launcherILj1024EEvPKfPfi_param_0,
	.param .u64 .ptr .align 1 _Z20warp_reduce_launcherILj1024EEvPKfPfi_param_1,
	.param .u32 _Z20warp_reduce_launcherILj1024EEvPKfPfi_param_2
)
{
	.reg .pred 	%p<16>;
	.reg .b32 	%r<39>;
	.reg .b32 	%f<30>;
	.reg .b64 	%rd<9>;
	// demoted variable
	.shared .align 4 .b8 _ZZ20warp_reduce_launcherILj1024EEvPKfPfiE7warpSum[128];
	ld.param.u64 	%rd2, [_Z20warp_reduce_launcherILj1024EEvPKfPfi_param_0];
	ld.param.u64 	%rd3, [_Z20warp_reduce_launcherILj1024EEvPKfPfi_param_1];
	ld.param.u32 	%r8, [_Z20warp_reduce_launcherILj1024EEvPKfPfi_param_2];
	mov.u32 	%r1, %ctaid.x;
	shl.b32 	%r9, %r1, 10;
	mov.u32 	%r2, %tid.x;
	or.b32  	%r38, %r9, %r2;
	and.b32  	%r4, %r2, 31;
	setp.ge.u32 	%p1, %r38, %r8;
	mov.f32 	%f29, 0f00000000;
	@%p1 bra 	$L__BB0_3;
	mov.u32 	%r10, %nctaid.x;
	shl.b32 	%r5, %r10, 10;
	cvta.to.global.u64 	%rd1, %rd2;
	mov.f32 	%f29, 0f00000000;
$L__BB0_2:
	mul.wide.u32 	%rd4, %r38, 4;
	add.s64 	%rd5, %rd1, %rd4;
	ld.global.f32 	%f8, [%rd5];
	add.f32 	%f29, %f29, %f8;
	add.s32 	%r38, %r38, %r5;
	setp.lt.u32 	%p2, %r38, %r8;
	@%p2 bra 	$L__BB0_2;
$L__BB0_3:
	mov.b32 	%r11, %f29;
	shfl.sync.down.b32	%r12|%p3, %r11, 16, 31, -1;
	mov.b32 	%f9, %r12;
	add.f32 	%f10, %f29, %f9;
	mov.b32 	%r13, %f10;
	shfl.sync.down.b32	%r14|%p4, %r13, 8, 31, -1;
	mov.b32 	%f11, %r14;
	add.f32 	%f12, %f10, %f11;
	mov.b32 	%r15, %f12;
	shfl.sync.down.b32	%r16|%p5, %r15, 4, 31, -1;
	mov.b32 	%f13, %r16;
	add.f32 	%f14, %f12, %f13;
	mov.b32 	%r17, %f14;
	shfl.sync.down.b32	%r18|%p6, %r17, 2, 31, -1;
	mov.b32 	%f15, %r18;
	add.f32 	%f16, %f14, %f15;
	mov.b32 	%r19, %f16;
	shfl.sync.down.b32	%r20|%p7, %r19, 1, 31, -1;
	mov.b32 	%f17, %r20;
	add.f32 	%f4, %f16, %f17;
	setp.ne.s32 	%p8, %r4, 0;
	@%p8 bra 	$L__BB0_5;
	shr.u32 	%r21, %r2, 3;
	and.b32  	%r22, %r21, 124;
	mov.u32 	%r23, _ZZ20warp_reduce_launcherILj1024EEvPKfPfiE7warpSum;
	add.s32 	%r24, %r23, %r22;
	st.shared.f32 	[%r24], %f4;
$L__BB0_5:
	bar.sync 	0;
	setp.gt.u32 	%p9, %r2, 31;
	@%p9 bra 	$L__BB0_8;
	setp.ne.s32 	%p10, %r4, 0;
	shl.b32 	%r25, %r4, 2;
	mov.u32 	%r26, _ZZ20warp_reduce_launcherILj1024EEvPKfPfiE7warpSum;
	add.s32 	%r27, %r26, %r25;
	ld.shared.f32 	%f18, [%r27];
	mov.b32 	%r28, %f18;
	shfl.sync.down.b32	%r29|%p11, %r28, 16, 31, -1;
	mov.b32 	%f19, %r29;
	add.f32 	%f20, %f18, %f19;
	mov.b32 	%r30, %f20;
	shfl.sync.down.b32	%r31|%p12, %r30, 8, 31, -1;
	mov.b32 	%f21, %r31;
	add.f32 	%f22, %f20, %f21;
	mov.b32 	%r32, %f22;
	shfl.sync.down.b32	%r33|%p13, %r32, 4, 31, -1;
	mov.b32 	%f23, %r33;
	add.f32 	%f24, %f22, %f23;
	mov.b32 	%r34, %f24;
	shfl.sync.down.b32	%r35|%p14, %r34, 2, 31, -1;
	mov.b32 	%f25, %r35;
	add.f32 	%f26, %f24, %f25;
	mov.b32 	%r36, %f26;
	shfl.sync.down.b32	%r37|%p15, %r36, 1, 31, -1;
	mov.b32 	%f27, %r37;
	add.f32 	%f5, %f26, %f27;
	@%p10 bra 	$L__BB0_8;
	cvta.to.global.u64 	%rd6, %rd3;
	mul.wide.u32 	%rd7, %r1, 4;
	add.s64 	%rd8, %rd6, %rd7;
	st.global.f32 	[%rd8], %f5;
$L__BB0_8:
	ret;

}


// ===== COMPILED SASS (sm_100) =====

	.target	sm_100

	.elftype	@"ET_EXEC"


//--------------------- .note.nv.tkinfo           --------------------------
	.section	.note.nv.tkinfo,"",@"SHT_NOTE"
	.sectionflags	@"SHF_NOTE_NV_TKINFO"
	.tkinfo
        /*0018*/ 	.word	0x00000002
        /*0030*/ 	.string	""
        /*0030*/ 	.string	"ptxas"
        /*0030*/ 	.string	"Cuda compilation tools, release 13.0, V13.0.88"
        /*0030*/ 	.string	"Build cuda_13.0.r13.0/compiler.36424714_0"
        /*0030*/ 	.string	"-arch sm_100 -m 64 "



//--------------------- .note.nv.cuinfo           --------------------------
	.section	.note.nv.cuinfo,"",@"SHT_NOTE"
	.sectionflags	@"SHF_NOTE_NV_CUINFO"
        /*0018*/ 	.short	0x0002
        /*001a*/ 	.short	0x0064
        /*001c*/ 	.short	0x0082
	.zero		2


//--------------------- .nv.info                  --------------------------
	.section	.nv.info,"",@"SHT_CUDA_INFO"
	.align	4


	//----- nvinfo : EIATTR_REGCOUNT
	.align		4
        /*0000*/ 	.byte	0x04, 0x2f
        /*0002*/ 	.short	(.L_1 - .L_0)
	.align		4
.L_0:
        /*0004*/ 	.word	index@(_Z20warp_reduce_launcherILj1024EEvPKfPfi)
        /*0008*/ 	.word	0x0000000e


	//----- nvinfo : EIATTR_FRAME_SIZE
	.align		4
.L_1:
        /*000c*/ 	.byte	0x04, 0x11
        /*000e*/ 	.short	(.L_3 - .L_2)
	.align		4
.L_2:
        /*0010*/ 	.word	index@(_Z20warp_reduce_launcherILj1024EEvPKfPfi)
        /*0014*/ 	.word	0x00000000


	//----- nvinfo : EIATTR_MIN_STACK_SIZE
	.align		4
.L_3:
        /*0018*/ 	.byte	0x04, 0x12
        /*001a*/ 	.short	(.L_5 - .L_4)
	.align		4
.L_4:
        /*001c*/ 	.word	index@(_Z20warp_reduce_launcherILj1024EEvPKfPfi)
        /*0020*/ 	.word	0x00000000
.L_5:


//--------------------- .nv.compat                --------------------------
	.section	.nv.compat,"",@"SHT_CUDA_COMPAT_INFO"
	.align	4
        /*0000*/ 	.byte	0x02, 0x09, 0x00, 0x00, 0x02, 0x02, 0x01, 0x00, 0x02, 0x05, 0x05, 0x00, 0x03, 0x07, 0x01, 0x01
        /*0010*/ 	.byte	0x02, 0x03, 0x00, 0x00, 0x02, 0x06, 0x01, 0x00, 0x04, 0x0b, 0x08, 0x00, 0x09, 0x00, 0x00, 0x00
        /*0020*/ 	.byte	0x00, 0x00, 0x00, 0x00


//--------------------- .nv.info._Z20warp_reduce_launcherILj1024EEvPKfPfi --------------------------
	.section	.nv.info._Z20warp_reduce_launcherILj1024EEvPKfPfi,"",@"SHT_CUDA_INFO"
	.sectionflags	@""
	.align	4


	//----- nvinfo : EIATTR_CUDA_API_VERSION
	.align		4
        /*0000*/ 	.byte	0x04, 0x37
        /*0002*/ 	.short	(.L_7 - .L_6)
.L_6:
        /*0004*/ 	.word	0x00000082


	//----- nvinfo : EIATTR_KPARAM_INFO
	.align		4
.L_7:
        /*0008*/ 	.byte	0x04, 0x17
        /*000a*/ 	.short	(.L_9 - .L_8)
.L_8:
        /*000c*/ 	.word	0x00000000
        /*0010*/ 	.short	0x0002
        /*0012*/ 	.short	0x0010
        /*0014*/ 	.byte	0x00, 0xf0, 0x11, 0x00


	//----- nvinfo : EIATTR_KPARAM_INFO
	.align		4
.L_9:
        /*0018*/ 	.byte	0x04, 0x17
        /*001a*/ 	.short	(.L_11 - .L_10)
.L_10:
        /*001c*/ 	.word	0x00000000
        /*0020*/ 	.short	0x0001
        /*0022*/ 	.short	0x0008
        /*0024*/ 	.byte	0x00, 0xf5, 0x21, 0x00


	//----- nvinfo : EIATTR_KPARAM_INFO
	.align		4
.L_11:
        /*0028*/ 	.byte	0x04, 0x17
        /*002a*/ 	.short	(.L_13 - .L_12)
.L_12:
        /*002c*/ 	.word	0x00000000
        /*0030*/ 	.short	0x0000
        /*0032*/ 	.short	0x0000
        /*0034*/ 	.byte	0x00, 0xf5, 0x21, 0x00


	//----- nvinfo : EIATTR_SPARSE_MMA_MASK
	.align		4
.L_13:
        /*0038*/ 	.byte	0x03, 0x50
        /*003a*/ 	.short	0x0000


	//----- nvinfo : EIATTR_MAXREG_COUNT
	.align		4
        /*003c*/ 	.byte	0x03, 0x1b
        /*003e*/ 	.short	0x00ff


	//----- nvinfo : EIATTR_NUM_BARRIERS
	.align		4
        /*0040*/ 	.byte	0x02, 0x4c
        /*0042*/ 	.byte	0x01
	.zero		1


	//----- nvinfo : EIATTR_MERCURY_ISA_VERSION
	.align		4
        /*0044*/ 	.byte	0x03, 0x5f
        /*0046*/ 	.short	0x0101


	//----- nvinfo : EIATTR_COOP_GROUP_MASK_REGIDS
	.align		4
        /*0048*/ 	.byte	0x04, 0x29
        /*004a*/ 	.short	(.L_15 - .L_14)


	//   ....[0]....
.L_14:
        /*004c*/ 	.word	0xffffffff


	//   ....[1]....
        /*0050*/ 	.word	0xffffffff


	//   ....[2]....
        /*0054*/ 	.word	0xffffffff


	//   ....[3]....
        /*0058*/ 	.word	0xffffffff


	//   ....[4]....
        /*005c*/ 	.word	0xffffffff


	//   ....[5]....
        /*0060*/ 	.word	0xffffffff


	//   ....[6]....
        /*0064*/ 	.word	0xffffffff


	//   ....[7]....
        /*0068*/ 	.word	0xffffffff


	//   ....[8]....
        /*006c*/ 	.word	0xffffffff


	//   ....[9]....
        /*0070*/ 	.word	0xffffffff


	//----- nvinfo : EIATTR_COOP_GROUP_INSTR_OFFSETS
	.align		4
.L_15:
        /*0074*/ 	.byte	0x04, 0x28
        /*0076*/ 	.short	(.L_17 - .L_16)


	//   ....[0]....
.L_16:
        /*0078*/ 	.word	0x00000160


	//   ....[1]....
        /*007c*/ 	.word	0x00000190


	//   ....[2]....
        /*0080*/ 	.word	0x000001c0


	//   ....[3]....
        /*0084*/ 	.word	0x00000230


	//   ....[4]....
        /*0088*/ 	.word	0x00000270


	//   ....[5]....
        /*008c*/ 	.word	0x00000310


	//   ....[6]....
        /*0090*/ 	.word	0x00000330


	//   ....[7]....
        /*0094*/ 	.word	0x00000350


	//   ....[8]....
        /*0098*/ 	.word	0x00000370


	//   ....[9]....
        /*009c*/ 	.word	0x00000390


	//----- nvinfo : EIATTR_VRC_CTA_INIT_COUNT
	.align		4
.L_17:
        /*00a0*/ 	.byte	0x02, 0x4a
	.zero		1
	.zero		1


	//----- nvinfo : EIATTR_EXIT_INSTR_OFFSETS
	.align		4
        /*00a4*/ 	.byte	0x04, 0x1c
        /*00a6*/ 	.short	(.L_19 - .L_18)


	//   ....[0]....
.L_18:
        /*00a8*/ 	.word	0x000002b0


	//   ....[1]....
        /*00ac*/ 	.word	0x000003a0


	//   ....[2]....
        /*00b0*/ 	.word	0x000003f0


	//----- nvinfo : EIATTR_CRS_STACK_SIZE
	.align		4
.L_19:
        /*00b4*/ 	.byte	0x04, 0x1e
        /*00b6*/ 	.short	(.L_21 - .L_20)
.L_20:
        /*00b8*/ 	.word	0x00000000


	//----- nvinfo : EIATTR_CBANK_PARAM_SIZE
	.align		4
.L_21:
        /*00bc*/ 	.byte	0x03, 0x19
        /*00be*/ 	.short	0x0014


	//----- nvinfo : EIATTR_PARAM_CBANK
	.align		4
        /*00c0*/ 	.byte	0x04, 0x0a
        /*00c2*/ 	.short	(.L_23 - .L_22)
	.align		4
.L_22:
        /*00c4*/ 	.word	index@(.nv.constant0._Z20warp_reduce_launcherILj1024EEvPKfPfi)
        /*00c8*/ 	.short	0x0380
        /*00ca*/ 	.short	0x0014


	//----- nvinfo : EIATTR_SW_WAR
	.align		4
.L_23:
        /*00cc*/ 	.byte	0x04, 0x36
        /*00ce*/ 	.short	(.L_25 - .L_24)
.L_24:
        /*00d0*/ 	.word	0x00000008
.L_25:


//--------------------- .nv.callgraph             --------------------------
	.section	.nv.callgraph,"",@"SHT_CUDA_CALLGRAPH"
	.align	4
	.sectionentsize	8
	.align		4
        /*0000*/ 	.word	0x00000000
	.align		4
        /*0004*/ 	.word	0xffffffff
	.align		4
        /*0008*/ 	.word	0x00000000
	.align		4
        /*000c*/ 	.word	0xfffffffe
	.align		4
        /*0010*/ 	.word	0x00000000
	.align		4
        /*0014*/ 	.word	0xfffffffd
	.align		4
        /*0018*/ 	.word	0x00000000
	.align		4
        /*001c*/ 	.word	0xfffffffc


//--------------------- .text._Z20warp_reduce_launcherILj1024EEvPKfPfi --------------------------
	.section	.text._Z20warp_reduce_launcherILj1024EEvPKfPfi,"ax",@progbits
	.align	128
        .global         _Z20warp_reduce_launcherILj1024EEvPKfPfi
        .type           _Z20warp_reduce_launcherILj1024EEvPKfPfi,@function
        .size           _Z20warp_reduce_launcherILj1024EEvPKfPfi,(.L_x_4 - _Z20warp_reduce_launcherILj1024EEvPKfPfi)
        .other          _Z20warp_reduce_launcherILj1024EEvPKfPfi,@"STO_CUDA_ENTRY STV_DEFAULT"
_Z20warp_reduce_launcherILj1024EEvPKfPfi:
.text._Z20warp_reduce_launcherILj1024EEvPKfPfi:
[----:B------:R-:W-:Y:S01]  /*0000*/  LDC R1, c[0x0][0x37c] ;  /* 0x0000df00ff017b82 */ /* 0x000fe20000000800 */
[----:B------:R-:W0:Y:S01]  /*0010*/  S2R R0, SR_CTAID.X ;  /* 0x0000000000007919 */ /* 0x000e220000002500 */
[----:B------:R-:W1:Y:S01]  /*0020*/  LDCU UR4, c[0x0][0x390] ;  /* 0x00007200ff0477ac */ /* 0x000e620008000800 */
[----:B------:R-:W-:Y:S01]  /*0030*/  BSSY.RECONVERGENT B0, `(.L_x_0) ;  /* 0x0000012000007945 */ /* 0x000fe20003800200 */
[----:B------:R-:W-:Y:S01]  /*0040*/  HFMA2 R6, -RZ, RZ, 0, 0 ;  /* 0x00000000ff067431 */ /* 0x000fe200000001ff */
[----:B------:R-:W2:Y:S01]  /*0050*/  S2R R11, SR_TID.X ;  /* 0x00000000000b7919 */ /* 0x000ea20000002100 */
[----:B------:R-:W3:Y:S01]  /*0060*/  LDCU.64 UR6, c[0x0][0x358] ;  /* 0x00006b00ff0677ac */ /* 0x000ee20008000a00 */
[----:B0-----:R-:W-:-:S04]  /*0070*/  SHF.L.U32 R2, R0, 0xa, RZ ;  /* 0x0000000a00027819 */ /* 0x001fc800000006ff */
[----:B--2---:R-:W-:-:S04]  /*0080*/  LOP3.LUT R2, R2, R11, RZ, 0xfc, !PT ;  /* 0x0000000b02027212 */ /* 0x004fc800078efcff */
[----:B-1----:R-:W-:-:S13]  /*0090*/  ISETP.GE.U32.AND P0, PT, R2, UR4, PT ;  /* 0x0000000402007c0c */ /* 0x002fda000bf06070 */
[----:B---3--:R-:W-:Y:S05]  /*00a0*/  @P0 BRA `(.L_x_1) ;  /* 0x0000000000280947 */ /* 0x008fea0003800000 */
[----:B------:R-:W0:Y:S01]  /*00b0*/  LDC R8, c[0x0][0x370] ;  /* 0x0000dc00ff087b82 */ /* 0x000e220000000800 */
[----:B------:R-:W-:Y:S01]  /*00c0*/  MOV R7, R2 ;  /* 0x0000000200077202 */ /* 0x000fe20000000f00 */
[----:B------:R-:W-:-:S06]  /*00d0*/  IMAD.MOV.U32 R6, RZ, RZ, RZ ;  /* 0x000000ffff067224 */ /* 0x000fcc00078e00ff */
[----:B------:R-:W1:Y:S02]  /*00e0*/  LDC.64 R4, c[0x0][0x380] ;  /* 0x0000e000ff047b82 */ /* 0x000e640000000a00 */
.L_x_2:
[----:B-1----:R-:W-:-:S06]  /*00f0*/  IMAD.WIDE.U32 R2, R7, 0x4, R4 ;  /* 0x0000000407027825 */ /* 0x002fcc00078e0004 */
[----:B------:R-:W2:Y:S01]  /*0100*/  LDG.E R3, desc[UR6][R2.64] ;  /* 0x0000000602037981 */ /* 0x000ea2000c1e1900 */
[----:B0-----:R-:W-:-:S04]  /*0110*/  LEA R7, R8, R7, 0xa ;  /* 0x0000000708077211 */ /* 0x001fc800078e50ff */
[----:B------:R-:W-:Y:S01]  /*0120*/  ISETP.GE.U32.AND P0, PT, R7, UR4, PT ;  /* 0x0000000407007c0c */ /* 0x000fe2000bf06070 */
[----:B--2---:R-:W-:-:S12]  /*0130*/  FADD R6, R3, R6 ;  /* 0x0000000603067221 */ /* 0x004fd80000000000 */
[----:B------:R-:W-:Y:S05]  /*0140*/  @!P0 BRA `(.L_x_2) ;  /* 0xfffffffc00e88947 */ /* 0x000fea000383ffff */
.L_x_1:
[----:B------:R-:W-:Y:S05]  /*0150*/  BSYNC.RECONVERGENT B0 ;  /* 0x0000000000007941 */ /* 0x000fea0003800200 */
.L_x_0:
[----:B------:R-:W0:Y:S01]  /*0160*/  SHFL.DOWN PT, R3, R6, 0x10, 0x1f ;  /* 0x0a001f0006037f89 */ /* 0x000e2200000e0000 */
[----:B------:R-:W-:Y:S01]  /*0170*/  ISETP.GT.U32.AND P1, PT, R11, 0x1f, PT ;  /* 0x0000001f0b00780c */ /* 0x000fe20003f24070 */
[----:B0-----:R-:W-:-:S05]  /*0180*/  FADD R3, R3, R6 ;  /* 0x0000000603037221 */ /* 0x001fca0000000000 */
[----:B------:R-:W0:Y:S02]  /*0190*/  SHFL.DOWN PT, R2, R3, 0x8, 0x1f ;  /* 0x09001f0003027f89 */ /* 0x000e2400000e0000 */
[----:B0-----:R-:W-:Y:S01]  /*01a0*/  FADD R4, R3, R2 ;  /* 0x0000000203047221 */ /* 0x001fe20000000000 */
[----:B------:R-:W-:-:S04]  /*01b0*/  LOP3.LUT R2, R11, 0x1f, RZ, 0xc0, !PT ;  /* 0x0000001f0b027812 */ /* 0x000fc800078ec0ff */
[----:B------:R-:W0:Y:S01]  /*01c0*/  SHFL.DOWN PT, R5, R4, 0x4, 0x1f ;  /* 0x08801f0004057f89 */ /* 0x000e2200000e0000 */
[----:B------:R-:W-:-:S13]  /*01d0*/  ISETP.NE.AND P0, PT, R2, RZ, PT ;  /* 0x000000ff0200720c */ /* 0x000fda0003f05270 */
[----:B------:R-:W1:Y:S01]  /*01e0*/  @!P0 S2R R9, SR_CgaCtaId ;  /* 0x0000000000098919 */ /* 0x000e620000008800 */
[----:B------:R-:W-:Y:S02]  /*01f0*/  @!P0 MOV R6, 0x400 ;  /* 0x0000040000068802 */ /* 0x000fe40000000f00 */
[----:B------:R-:W-:-:S04]  /*0200*/  @!P0 SHF.R.U32.HI R3, RZ, 0x3, R11 ;  /* 0x00000003ff038819 */ /* 0x000fc8000001160b */
[----:B------:R-:W-:Y:S01]  /*0210*/  @!P0 LOP3.LUT R3, R3, 0x7c, RZ, 0xc0, !PT ;  /* 0x0000007c03038812 */ /* 0x000fe200078ec0ff */
[----:B0-----:R-:W-:-:S05]  /*0220*/  FADD R5, R4, R5 ;  /* 0x0000000504057221 */ /* 0x001fca0000000000 */
[----:B------:R-:W0:Y:S01]  /*0230*/  SHFL.DOWN PT, R8, R5, 0x2, 0x1f ;  /* 0x08401f0005087f89 */ /* 0x000e2200000e0000 */
[----:B-1----:R-:W-:-:S05]  /*0240*/  @!P0 LEA R6, R9, R6, 0x18 ;  /* 0x0000000609068211 */ /* 0x002fca00078ec0ff */
[----:B------:R-:W-:Y:S02]  /*0250*/  @!P0 IMAD.IADD R3, R3, 0x1, R6 ;  /* 0x0000000103038824 */ /* 0x000fe400078e0206 */
[----:B0-----:R-:W-:-:S05]  /*0260*/  FADD R8, R5, R8 ;  /* 0x0000000805087221 */ /* 0x001fca0000000000 */
[----:B------:R-:W0:Y:S02]  /*0270*/  SHFL.DOWN PT, R7, R8, 0x1, 0x1f ;  /* 0x08201f0008077f89 */ /* 0x000e2400000e0000 */
[----:B0-----:R-:W-:-:S05]  /*0280*/  FADD R4, R8, R7 ;  /* 0x0000000708047221 */ /* 0x001fca0000000000 */
[----:B------:R0:W-:Y:S01]  /*0290*/  @!P0 STS [R3], R4 ;  /* 0x0000000403008388 */ /* 0x0001e20000000800 */
[----:B------:R-:W-:Y:S06]  /*02a0*/  BAR.SYNC.DEFER_BLOCKING 0x0 ;  /* 0x0000000000007b1d */ /* 0x000fec0000010000 */
[----:B------:R-:W-:Y:S05]  /*02b0*/  @P1 EXIT ;  /* 0x000000000000194d */ /* 0x000fea0003800000 */
[----:B------:R-:W1:Y:S01]  /*02c0*/  S2UR UR5, SR_CgaCtaId ;  /* 0x00000000000579c3 */ /* 0x000e620000008800 */
[----:B------:R-:W-:Y:S02]  /*02d0*/  UMOV UR4, 0x400 ;  /* 0x0000040000047882 */ /* 0x000fe40000000000 */
[----:B-1----:R-:W-:-:S06]  /*02e0*/  ULEA UR4, UR5, UR4, 0x18 ;  /* 0x0000000405047291 */ /* 0x002fcc000f8ec0ff */
[----:B------:R-:W-:-:S06]  /*02f0*/  LEA R2, R2, UR4, 0x2 ;  /* 0x0000000402027c11 */ /* 0x000fcc000f8e10ff */
[----:B------:R-:W0:Y:S04]  /*0300*/  LDS R2, [R2] ;  /* 0x0000000002027984 */ /* 0x000e280000000800 */
[----:B0-----:R-:W0:Y:S02]  /*0310*/  SHFL.DOWN PT, R3, R2, 0x10, 0x1f ;  /* 0x0a001f0002037f89 */ /* 0x001e2400000e0000 */
[----:B0-----:R-:W-:-:S05]  /*0320*/  FADD R3, R2, R3 ;  /* 0x0000000302037221 */ /* 0x001fca0000000000 */
[----:B------:R-:W0:Y:S02]  /*0330*/  SHFL.DOWN PT, R4, R3, 0x8, 0x1f ;  /* 0x09001f0003047f89 */ /* 0x000e2400000e0000 */
[----:B0-----:R-:W-:-:S05]  /*0340*/  FADD R4, R3, R4 ;  /* 0x0000000403047221 */ /* 0x001fca0000000000 */
[----:B------:R-:W0:Y:S02]  /*0350*/  SHFL.DOWN PT, R5, R4, 0x4, 0x1f ;  /* 0x08801f0004057f89 */ /* 0x000e2400000e0000 */
[----:B0-----:R-:W-:-:S05]  /*0360*/  FADD R5, R4, R5 ;  /* 0x0000000504057221 */ /* 0x001fca0000000000 */
[----:B------:R-:W0:Y:S02]  /*0370*/  SHFL.DOWN PT, R6, R5, 0x2, 0x1f ;  /* 0x08401f0005067f89 */ /* 0x000e2400000e0000 */
[----:B0-----:R-:W-:-:S05]  /*0380*/  FADD R6, R5, R6 ;  /* 0x0000000605067221 */ /* 0x001fca0000000000 */
[----:B------:R0:W1:Y:S01]  /*0390*/  SHFL.DOWN PT, R7, R6, 0x1, 0x1f ;  /* 0x08201f0006077f89 */ /* 0x00006200000e0000 */
[----:B------:R-:W-:Y:S05]  /*03a0*/  @P0 EXIT ;  /* 0x000000000000094d */ /* 0x000fea0003800000 */
[----:B------:R-:W2:Y:S01]  /*03b0*/  LDC.64 R2, c[0x0][0x388] ;  /* 0x0000e200ff027b82 */ /* 0x000ea20000000a00 */
[----:B-1----:R-:W-:Y:S01]  /*03c0*/  FADD R7, R6, R7 ;  /* 0x0000000706077221 */ /* 0x002fe20000000000 */
[----:B--2---:R-:W-:-:S05]  /*03d0*/  IMAD.WIDE.U32 R2, R0, 0x4, R2 ;  /* 0x0000000400027825 */ /* 0x004fca00078e0002 */
[----:B------:R-:W-:Y:S01]  /*03e0*/  STG.E desc[UR6][R2.64], R7 ;  /* 0x0000000702007986 */ /* 0x000fe2000c101906 */
[----:B------:R-:W-:Y:S05]  /*03f0*/  EXIT ;  /* 0x000000000000794d */ /* 0x000fea0003800000 */
.L_x_3:
[----:B------:R-:W-:-:S00]  /*0400*/  BRA `(.L_x_3) ;  /* 0xfffffffc00fc7947 */ /* 0x000fc0000383ffff */
[----:B------:R-:W-:-:S00]  /*0410*/  NOP ;  /* 0x0000000000007918 */ /* 0x000fc00000000000 */
        /* <DEDUP_REMOVED lines=14> */
.L_x_4:


//--------------------- .nv.shared._Z20warp_reduce_launcherILj1024EEvPKfPfi --------------------------
	.section	.nv.shared._Z20warp_reduce_launcherILj1024EEvPKfPfi,"aw",@nobits
	.sectionflags	@""
	.align	4
.nv.shared._Z20warp_reduce_launcherILj1024EEvPKfPfi:
	.zero		1152


//--------------------- .nv.shared.reserved.0     --------------------------
	.section	.nv.shared.reserved.0,"aw",@nobits
	.weak		__nv_reservedSMEM_offset_0_alias
	.size		__nv_reservedSMEM_offset_0_alias, 0, 64
	.other		__nv_reservedSMEM_offset_0_alias,@"STO_CUDA_RESERVED_SHARED STV_DEFAULT"
__nv_reservedSMEM_offset_0_alias:
	.zero		0
	.zero		64


//--------------------- .nv.constant0._Z20warp_reduce_launcherILj1024EEvPKfPfi --------------------------
	.section	.nv.constant0._Z20warp_reduce_launcherILj1024EEvPKfPfi,"a",@progbits
	.sectionflags	@""
	.align	4
.nv.constant0._Z20warp_reduce_launcherILj1024EEvPKfPfi:
	.zero		916


//--------------------- SYMBOLS --------------------------

	.type		.nv.reservedSmem.offset0,@object
	.size		.nv.reservedSmem.offset0,0x4
	.type		.nv.reservedSmem.cap,@object
	.size		.nv.reservedSmem.cap,0x4
